//
// Generated by NVIDIA NVVM Compiler
//
// Compiler Build ID: CL-36424714
// Cuda compilation tools, release 13.0, V13.0.88
// Based on NVVM 20.0.0
//

.version 9.0
.target sm_100
.address_size 64

	// .globl	_Z16compute_additionPiS_S_i

.visible .entry _Z16compute_additionPiS_S_i(
	.param .u64 .ptr .align 1 _Z16compute_additionPiS_S_i_param_0,
	.param .u64 .ptr .align 1 _Z16compute_additionPiS_S_i_param_1,
	.param .u64 .ptr .align 1 _Z16compute_additionPiS_S_i_param_2,
	.param .u32 _Z16compute_additionPiS_S_i_param_3
)
{
	.reg .pred 	%p<2>;
	.reg .b32 	%r<6>;
	.reg .b64 	%rd<11>;

	ld.param.u64 	%rd1, [_Z16compute_additionPiS_S_i_param_0];
	ld.param.u64 	%rd2, [_Z16compute_additionPiS_S_i_param_1];
	ld.param.u64 	%rd3, [_Z16compute_additionPiS_S_i_param_2];
	ld.param.u32 	%r2, [_Z16compute_additionPiS_S_i_param_3];
	mov.u32 	%r1, %tid.x;
	setp.ge.s32 	%p1, %r1, %r2;
	@%p1 bra 	$L__BB0_2;
	cvta.to.global.u64 	%rd4, %rd2;
	cvta.to.global.u64 	%rd5, %rd3;
	cvta.to.global.u64 	%rd6, %rd1;
	mul.wide.u32 	%rd7, %r1, 4;
	add.s64 	%rd8, %rd4, %rd7;
	ld.global.u32 	%r3, [%rd8];
	add.s64 	%rd9, %rd5, %rd7;
	ld.global.u32 	%r4, [%rd9];
	add.s32 	%r5, %r4, %r3;
	add.s64 	%rd10, %rd6, %rd7;
	st.global.u32 	[%rd10], %r5;
$L__BB0_2:
	ret;

}


// ===== COMPILED SASS (sm_100) =====

	.target	sm_100

	.elftype	@"ET_EXEC"


//--------------------- .note.nv.tkinfo           --------------------------
	.section	.note.nv.tkinfo,"",@"SHT_NOTE"
	.sectionflags	@"SHF_NOTE_NV_TKINFO"
	.tkinfo
        /*0018*/ 	.word	0x00000002
        /*0030*/ 	.string	""
        /*0030*/ 	.string	"ptxas"
        /*0030*/ 	.string	"Cuda compilation tools, release 13.0, V13.0.88"
        /*0030*/ 	.string	"Build cuda_13.0.r13.0/compiler.36424714_0"
        /*0030*/ 	.string	"-arch sm_100 -m 64 "



//--------------------- .note.nv.cuinfo           --------------------------
	.section	.note.nv.cuinfo,"",@"SHT_NOTE"
	.sectionflags	@"SHF_NOTE_NV_CUINFO"
        /*0018*/ 	.short	0x0002
        /*001a*/ 	.short	0x0064
        /*001c*/ 	.short	0x0082
	.zero		2


//--------------------- .nv.info                  --------------------------
	.section	.nv.info,"",@"SHT_CUDA_INFO"
	.align	4


	//----- nvinfo : EIATTR_REGCOUNT
	.align		4
        /*0000*/ 	.byte	0x04, 0x2f
        /*0002*/ 	.short	(.L_1 - .L_0)
	.align		4
.L_0:
        /*0004*/ 	.word	index@(_Z16compute_additionPiS_S_i)
        /*0008*/ 	.word	0x0000000c


	//----- nvinfo : EIATTR_FRAME_SIZE
	.align		4
.L_1:
        /*000c*/ 	.byte	0x04, 0x11
        /*000e*/ 	.short	(.L_3 - .L_2)
	.align		4
.L_2:
        /*0010*/ 	.word	index@(_Z16compute_additionPiS_S_i)
        /*0014*/ 	.word	0x00000000


	//----- nvinfo : EIATTR_MIN_STACK_SIZE
	.align		4
.L_3:
        /*0018*/ 	.byte	0x04, 0x12
        /*001a*/ 	.short	(.L_5 - .L_4)
	.align		4
.L_4:
        /*001c*/ 	.word	index@(_Z16compute_additionPiS_S_i)
        /*0020*/ 	.word	0x00000000
.L_5:


//--------------------- .nv.compat                --------------------------
	.section	.nv.compat,"",@"SHT_CUDA_COMPAT_INFO"
	.align	4
        /*0000*/ 	.byte	0x02, 0x09, 0x00, 0x00, 0x02, 0x02, 0x01, 0x00, 0x02, 0x05, 0x05, 0x00, 0x03, 0x07, 0x01, 0x01
        /*0010*/ 	.byte	0x02, 0x03, 0x00, 0x00, 0x02, 0x06, 0x01, 0x00, 0x04, 0x0b, 0x08, 0x00, 0x09, 0x00, 0x00, 0x00
        /*0020*/ 	.byte	0x00, 0x00, 0x00, 0x00


//--------------------- .nv.info._Z16compute_additionPiS_S_i --------------------------
	.section	.nv.info._Z16compute_additionPiS_S_i,"",@"SHT_CUDA_INFO"
	.sectionflags	@""
	.align	4


	//----- nvinfo : EIATTR_CUDA_API_VERSION
	.align		4
        /*0000*/ 	.byte	0x04, 0x37
        /*0002*/ 	.short	(.L_7 - .L_6)
.L_6:
        /*0004*/ 	.word	0x00000082


	//----- nvinfo : EIATTR_KPARAM_INFO
	.align		4
.L_7:
        /*0008*/ 	.byte	0x04, 0x17
        /*000a*/ 	.short	(.L_9 - .L_8)
.L_8:
        /*000c*/ 	.word	0x00000000
        /*0010*/ 	.short	0x0003
        /*0012*/ 	.short	0x0018
        /*0014*/ 	.byte	0x00, 0xf0, 0x11, 0x00


	//----- nvinfo : EIATTR_KPARAM_INFO
	.align		4
.L_9:
        /*0018*/ 	.byte	0x04, 0x17
        /*001a*/ 	.short	(.L_11 - .L_10)
.L_10:
        /*001c*/ 	.word	0x00000000
        /*0020*/ 	.short	0x0002
        /*0022*/ 	.short	0x0010
        /*0024*/ 	.byte	0x00, 0xf5, 0x21, 0x00


	//----- nvinfo : EIATTR_KPARAM_INFO
	.align		4
.L_11:
        /*0028*/ 	.byte	0x04, 0x17
        /*002a*/ 	.short	(.L_13 - .L_12)
.L_12:
        /*002c*/ 	.word	0x00000000
        /*0030*/ 	.short	0x0001
        /*0032*/ 	.short	0x0008
        /*0034*/ 	.byte	0x00, 0xf5, 0x21, 0x00


	//----- nvinfo : EIATTR_KPARAM_INFO
	.align		4
.L_13:
        /*0038*/ 	.byte	0x04, 0x17
        /*003a*/ 	.short	(.L_15 - .L_14)
.L_14:
        /*003c*/ 	.word	0x00000000
        /*0040*/ 	.short	0x0000
        /*0042*/ 	.short	0x0000
        /*0044*/ 	.byte	0x00, 0xf5, 0x21, 0x00


	//----- nvinfo : EIATTR_SPARSE_MMA_MASK
	.align		4
.L_15:
        /*0048*/ 	.byte	0x03, 0x50
        /*004a*/ 	.short	0x0000


	//----- nvinfo : EIATTR_MAXREG_COUNT
	.align		4
        /*004c*/ 	.byte	0x03, 0x1b
        /*004e*/ 	.short	0x00ff


	//----- nvinfo : EIATTR_MERCURY_ISA_VERSION
	.align		4
        /*0050*/ 	.byte	0x03, 0x5f
        /*0052*/ 	.short	0x0101


	//----- nvinfo : EIATTR_VRC_CTA_INIT_COUNT
	.align		4
        /*0054*/ 	.byte	0x02, 0x4a
	.zero		1
	.zero		1


	//----- nvinfo : EIATTR_EXIT_INSTR_OFFSETS
	.align		4
        /*0058*/ 	.byte	0x04, 0x1c
        /*005a*/ 	.short	(.L_17 - .L_16)


	//   ....[0]....
.L_16:
        /*005c*/ 	.word	0x00000040


	//   ....[1]....
        /*0060*/ 	.word	0x00000100


	//----- nvinfo : EIATTR_CBANK_PARAM_SIZE
	.align		4
.L_17:
        /*0064*/ 	.byte	0x03, 0x19
        /*0066*/ 	.short	0x001c


	//----- nvinfo : EIATTR_PARAM_CBANK
	.align		4
        /*0068*/ 	.byte	0x04, 0x0a
        /*006a*/ 	.short	(.L_19 - .L_18)
	.align		4
.L_18:
        /*006c*/ 	.word	index@(.nv.constant0._Z16compute_additionPiS_S_i)
        /*0070*/ 	.short	0x0380
        /*0072*/ 	.short	0x001c


	//----- nvinfo : EIATTR_SW_WAR
	.align		4
.L_19:
        /*0074*/ 	.byte	0x04, 0x36
        /*0076*/ 	.short	(.L_21 - .L_20)
.L_20:
        /*0078*/ 	.word	0x00000008
.L_21:


//--------------------- .nv.callgraph             --------------------------
	.section	.nv.callgraph,"",@"SHT_CUDA_CALLGRAPH"
	.align	4
	.sectionentsize	8
	.align		4
        /*0000*/ 	.word	0x00000000
	.align		4
        /*0004*/ 	.word	0xffffffff
	.align		4
        /*0008*/ 	.word	0x00000000
	.align		4
        /*000c*/ 	.word	0xfffffffe
	.align		4
        /*0010*/ 	.word	0x00000000
	.align		4
        /*0014*/ 	.word	0xfffffffd
	.align		4
        /*0018*/ 	.word	0x00000000
	.align		4
        /*001c*/ 	.word	0xfffffffc


//--------------------- .text._Z16compute_additionPiS_S_i --------------------------
	.section	.text._Z16compute_additionPiS_S_i,"ax",@progbits
	.align	128
        .global         _Z16compute_additionPiS_S_i
        .type           _Z16compute_additionPiS_S_i,@function
        .size           _Z16compute_additionPiS_S_i,(.L_x_1 - _Z16compute_additionPiS_S_i)
        .other          _Z16compute_additionPiS_S_i,@"STO_CUDA_ENTRY STV_DEFAULT"
_Z16compute_additionPiS_S_i:
.text._Z16compute_additionPiS_S_i:
[----:B------:R-:W-:Y:S01]  /*0000*/  LDC R1, c[0x0][0x37c] ;  /* 0x0000df00ff017b82 */ /* 0x000fe20000000800 */
[----:B------:R-:W0:Y:S01]  /*0010*/  S2R R9, SR_TID.X ;  /* 0x0000000000097919 */ /* 0x000e220000002100 */
[----:B------:R-:W0:Y:S02]  /*0020*/  LDCU UR4, c[0x0][0x398] ;  /* 0x00007300ff0477ac */ /* 0x000e240008000800 */
[----:B0-----:R-:W-:-:S13]  /*0030*/  ISETP.GE.AND P0, PT, R9, UR4, PT ;  /* 0x0000000409007c0c */ /* 0x001fda000bf06270 */
[----:B------:R-:W-:Y:S05]  /*0040*/  @P0 EXIT ;  /* 0x000000000000094d */ /* 0x000fea0003800000 */
[----:B------:R-:W0:Y:S01]  /*0050*/  LDC.64 R2, c[0x0][0x388] ;  /* 0x0000e200ff027b82 */ /* 0x000e220000000a00 */
[----:B------:R-:W1:Y:S07]  /*0060*/  LDCU.64 UR4, c[0x0][0x358] ;  /* 0x00006b00ff0477ac */ /* 0x000e6e0008000a00 */
[----:B------:R-:W2:Y:S08]  /*0070*/  LDC.64 R4, c[0x0][0x390] ;  /* 0x0000e400ff047b82 */ /* 0x000eb00000000a00 */
[----:B------:R-:W3:Y:S01]  /*0080*/  LDC.64 R6, c[0x0][0x380] ;  /* 0x0000e000ff067b82 */ /* 0x000ee20000000a00 */
[----:B0-----:R-:W-:-:S06]  /*0090*/  IMAD.WIDE.U32 R2, R9, 0x4, R2 ;  /* 0x0000000409027825 */ /* 0x001fcc00078e0002 */
[----:B-1----:R-:W4:Y:S01]  /*00a0*/  LDG.E R2, desc[UR4][R2.64] ;  /* 0x0000000402027981 */ /* 0x002f22000c1e1900 */
[----:B--2---:R-:W-:-:S06]  /*00b0*/  IMAD.WIDE.U32 R4, R9, 0x4, R4 ;  /* 0x0000000409047825 */ /* 0x004fcc00078e0004 */
[----:B------:R-:W4:Y:S01]  /*00c0*/  LDG.E R5, desc[UR4][R4.64] ;  /* 0x0000000404057981 */ /* 0x000f22000c1e1900 */
[----:B---3--:R-:W-:Y:S01]  /*00d0*/  IMAD.WIDE.U32 R6, R9, 0x4, R6 ;  /* 0x0000000409067825 */ /* 0x008fe200078e0006 */
[----:B----4-:R-:W-:-:S05]  /*00e0*/  IADD3 R9, PT, PT, R2, R5, RZ ;  /* 0x0000000502097210 */ /* 0x010fca0007ffe0ff */
[----:B------:R-:W-:Y:S01]  /*00f0*/  STG.E desc[UR4][R6.64], R9 ;  /* 0x0000000906007986 */ /* 0x000fe2000c101904 */
[----:B------:R-:W-:Y:S05]  /*0100*/  EXIT ;  /* 0x000000000000794d */ /* 0x000fea0003800000 */
.L_x_0:
[----:B------:R-:W-:-:S00]  /*0110*/  BRA `(.L_x_0) ;  /* 0xfffffffc00fc7947 */ /* 0x000fc0000383ffff */
[----:B------:R-:W-:-:S00]  /*0120*/  NOP ;  /* 0x0000000000007918 */ /* 0x000fc00000000000 */
        /* <DEDUP_REMOVED lines=13> */
.L_x_1:


//--------------------- .nv.shared.reserved.0     --------------------------
	.section	.nv.shared.reserved.0,"aw",@nobits
	.weak		__nv_reservedSMEM_offset_0_alias
	.size		__nv_reservedSMEM_offset_0_alias, 0, 64
	.other		__nv_reservedSMEM_offset_0_alias,@"STO_CUDA_RESERVED_SHARED STV_DEFAULT"
__nv_reservedSMEM_offset_0_alias:
	.zero		0
	.zero		64


//--------------------- .nv.constant0._Z16compute_additionPiS_S_i --------------------------
	.section	.nv.constant0._Z16compute_additionPiS_S_i,"a",@progbits
	.sectionflags	@""
	.align	4
.nv.constant0._Z16compute_additionPiS_S_i:
	.zero		924


//--------------------- SYMBOLS --------------------------

	.type		.nv.reservedSmem.offset0,@object
	.size		.nv.reservedSmem.offset0,0x4
